//
// Generated by NVIDIA NVVM Compiler
//
// Compiler Build ID: CL-36424714
// Cuda compilation tools, release 13.0, V13.0.88
// Based on NVVM 20.0.0
//

.version 9.0
.target sm_100
.address_size 64

	// .globl	_Z9operationPiS_i

.visible .entry _Z9operationPiS_i(
	.param .u64 .ptr .align 1 _Z9operationPiS_i_param_0,
	.param .u64 .ptr .align 1 _Z9operationPiS_i_param_1,
	.param .u32 _Z9operationPiS_i_param_2
)
{
	.reg .pred 	%p<18>;
	.reg .b32 	%r<21>;
	.reg .b64 	%rd<19>;

	ld.param.u64 	%rd2, [_Z9operationPiS_i_param_0];
	ld.param.u64 	%rd3, [_Z9operationPiS_i_param_1];
	ld.param.u32 	%r4, [_Z9operationPiS_i_param_2];
	cvta.to.global.u64 	%rd1, %rd3;
	mov.u32 	%r5, %ctaid.x;
	mov.u32 	%r6, %ntid.x;
	mov.u32 	%r7, %tid.x;
	mad.lo.s32 	%r1, %r5, %r6, %r7;
	mul.hi.s32 	%r8, %r4, 1431655766;
	shr.u32 	%r9, %r8, 31;
	add.s32 	%r10, %r8, %r9;
	setp.ge.s32 	%p1, %r1, %r10;
	@%p1 bra 	$L__BB0_14;
	cvta.to.global.u64 	%rd4, %rd2;
	mul.lo.s32 	%r12, %r1, 3;
	mul.wide.s32 	%rd5, %r12, 4;
	add.s64 	%rd6, %rd4, %rd5;
	ld.global.u32 	%r2, [%rd6];
	ld.global.u32 	%r3, [%rd6+4];
	ld.global.u32 	%r11, [%rd6+8];
	setp.gt.s32 	%p2, %r11, 2;
	@%p2 bra 	$L__BB0_6;
	setp.eq.s32 	%p6, %r11, 0;
	@%p6 bra 	$L__BB0_10;
	setp.eq.s32 	%p7, %r11, 1;
	@%p7 bra 	$L__BB0_11;
	setp.eq.s32 	%p8, %r11, 2;
	@%p8 bra 	$L__BB0_5;
	bra.uni 	$L__BB0_14;
$L__BB0_5:
	setp.eq.s32 	%p11, %r2, 0;
	setp.eq.s32 	%p12, %r3, 0;
	or.pred  	%p13, %p11, %p12;
	selp.u32 	%r17, 1, 0, %p13;
	mul.wide.s32 	%rd13, %r1, 4;
	add.s64 	%rd14, %rd1, %rd13;
	st.global.u32 	[%rd14], %r17;
	bra.uni 	$L__BB0_14;
$L__BB0_6:
	setp.eq.s32 	%p3, %r11, 3;
	@%p3 bra 	$L__BB0_12;
	setp.eq.s32 	%p4, %r11, 4;
	@%p4 bra 	$L__BB0_13;
	setp.eq.s32 	%p5, %r11, 5;
	@%p5 bra 	$L__BB0_9;
	bra.uni 	$L__BB0_14;
$L__BB0_9:
	setp.eq.s32 	%p9, %r2, %r3;
	selp.u32 	%r13, 1, 0, %p9;
	mul.wide.s32 	%rd7, %r1, 4;
	add.s64 	%rd8, %rd1, %rd7;
	st.global.u32 	[%rd8], %r13;
	bra.uni 	$L__BB0_14;
$L__BB0_10:
	setp.ne.s32 	%p15, %r2, 0;
	setp.ne.s32 	%p16, %r3, 0;
	and.pred  	%p17, %p15, %p16;
	selp.u32 	%r20, 1, 0, %p17;
	mul.wide.s32 	%rd17, %r1, 4;
	add.s64 	%rd18, %rd1, %rd17;
	st.global.u32 	[%rd18], %r20;
	bra.uni 	$L__BB0_14;
$L__BB0_11:
	or.b32  	%r18, %r2, %r3;
	setp.ne.s32 	%p14, %r18, 0;
	selp.u32 	%r19, 1, 0, %p14;
	mul.wide.s32 	%rd15, %r1, 4;
	add.s64 	%rd16, %rd1, %rd15;
	st.global.u32 	[%rd16], %r19;
	bra.uni 	$L__BB0_14;
$L__BB0_12:
	or.b32  	%r15, %r2, %r3;
	setp.eq.s32 	%p10, %r15, 0;
	selp.u32 	%r16, 1, 0, %p10;
	mul.wide.s32 	%rd11, %r1, 4;
	add.s64 	%rd12, %rd1, %rd11;
	st.global.u32 	[%rd12], %r16;
	bra.uni 	$L__BB0_14;
$L__BB0_13:
	xor.b32  	%r14, %r3, %r2;
	mul.wide.s32 	%rd9, %r1, 4;
	add.s64 	%rd10, %rd1, %rd9;
	st.global.u32 	[%rd10], %r14;
$L__BB0_14:
	ret;

}


// ===== COMPILED SASS (sm_100) =====

	.target	sm_100

	.elftype	@"ET_EXEC"


//--------------------- .note.nv.tkinfo           --------------------------
	.section	.note.nv.tkinfo,"",@"SHT_NOTE"
	.sectionflags	@"SHF_NOTE_NV_TKINFO"
	.tkinfo
        /*0018*/ 	.word	0x00000002
        /*0030*/ 	.string	""
        /*0030*/ 	.string	"ptxas"
        /*0030*/ 	.string	"Cuda compilation tools, release 13.0, V13.0.88"
        /*0030*/ 	.string	"Build cuda_13.0.r13.0/compiler.36424714_0"
        /*0030*/ 	.string	"-arch sm_100 -m 64 "



//--------------------- .note.nv.cuinfo           --------------------------
	.section	.note.nv.cuinfo,"",@"SHT_NOTE"
	.sectionflags	@"SHF_NOTE_NV_CUINFO"
        /*0018*/ 	.short	0x0002
        /*001a*/ 	.short	0x0064
        /*001c*/ 	.short	0x0082
	.zero		2


//--------------------- .nv.info                  --------------------------
	.section	.nv.info,"",@"SHT_CUDA_INFO"
	.align	4


	//----- nvinfo : EIATTR_REGCOUNT
	.align		4
        /*0000*/ 	.byte	0x04, 0x2f
        /*0002*/ 	.short	(.L_1 - .L_0)
	.align		4
.L_0:
        /*0004*/ 	.word	index@(_Z9operationPiS_i)
        /*0008*/ 	.word	0x00000009


	//----- nvinfo : EIATTR_FRAME_SIZE
	.align		4
.L_1:
        /*000c*/ 	.byte	0x04, 0x11
        /*000e*/ 	.short	(.L_3 - .L_2)
	.align		4
.L_2:
        /*0010*/ 	.word	index@(_Z9operationPiS_i)
        /*0014*/ 	.word	0x00000000


	//----- nvinfo : EIATTR_MIN_STACK_SIZE
	.align		4
.L_3:
        /*0018*/ 	.byte	0x04, 0x12
        /*001a*/ 	.short	(.L_5 - .L_4)
	.align		4
.L_4:
        /*001c*/ 	.word	index@(_Z9operationPiS_i)
        /*0020*/ 	.word	0x00000000
.L_5:


//--------------------- .nv.compat                --------------------------
	.section	.nv.compat,"",@"SHT_CUDA_COMPAT_INFO"
	.align	4
        /*0000*/ 	.byte	0x02, 0x09, 0x00, 0x00, 0x02, 0x02, 0x01, 0x00, 0x02, 0x05, 0x05, 0x00, 0x03, 0x07, 0x01, 0x01
        /*0010*/ 	.byte	0x02, 0x03, 0x00, 0x00, 0x02, 0x06, 0x01, 0x00, 0x04, 0x0b, 0x08, 0x00, 0x09, 0x00, 0x00, 0x00
        /*0020*/ 	.byte	0x00, 0x00, 0x00, 0x00


//--------------------- .nv.info._Z9operationPiS_i --------------------------
	.section	.nv.info._Z9operationPiS_i,"",@"SHT_CUDA_INFO"
	.sectionflags	@""
	.align	4


	//----- nvinfo : EIATTR_CUDA_API_VERSION
	.align		4
        /*0000*/ 	.byte	0x04, 0x37
        /*0002*/ 	.short	(.L_7 - .L_6)
.L_6:
        /*0004*/ 	.word	0x00000082


	//----- nvinfo : EIATTR_KPARAM_INFO
	.align		4
.L_7:
        /*0008*/ 	.byte	0x04, 0x17
        /*000a*/ 	.short	(.L_9 - .L_8)
.L_8:
        /*000c*/ 	.word	0x00000000
        /*0010*/ 	.short	0x0002
        /*0012*/ 	.short	0x0010
        /*0014*/ 	.byte	0x00, 0xf0, 0x11, 0x00


	//----- nvinfo : EIATTR_KPARAM_INFO
	.align		4
.L_9:
        /*0018*/ 	.byte	0x04, 0x17
        /*001a*/ 	.short	(.L_11 - .L_10)
.L_10:
        /*001c*/ 	.word	0x00000000
        /*0020*/ 	.short	0x0001
        /*0022*/ 	.short	0x0008
        /*0024*/ 	.byte	0x00, 0xf5, 0x21, 0x00


	//----- nvinfo : EIATTR_KPARAM_INFO
	.align		4
.L_11:
        /*0028*/ 	.byte	0x04, 0x17
        /*002a*/ 	.short	(.L_13 - .L_12)
.L_12:
        /*002c*/ 	.word	0x00000000
        /*0030*/ 	.short	0x0000
        /*0032*/ 	.short	0x0000
        /*0034*/ 	.byte	0x00, 0xf5, 0x21, 0x00


	//----- nvinfo : EIATTR_SPARSE_MMA_MASK
	.align		4
.L_13:
        /*0038*/ 	.byte	0x03, 0x50
        /*003a*/ 	.short	0x0000


	//----- nvinfo : EIATTR_MAXREG_COUNT
	.align		4
        /*003c*/ 	.byte	0x03, 0x1b
        /*003e*/ 	.short	0x00ff


	//----- nvinfo : EIATTR_MERCURY_ISA_VERSION
	.align		4
        /*0040*/ 	.byte	0x03, 0x5f
        /*0042*/ 	.short	0x0101


	//----- nvinfo : EIATTR_VRC_CTA_INIT_COUNT
	.align		4
        /*0044*/ 	.byte	0x02, 0x4a
	.zero		1
	.zero		1


	//----- nvinfo : EIATTR_EXIT_INSTR_OFFSETS
	.align		4
        /*0048*/ 	.byte	0x04, 0x1c
        /*004a*/ 	.short	(.L_15 - .L_14)


	//   ....[0]....
.L_14:
        /*004c*/ 	.word	0x00000090


	//   ....[1]....
        /*0050*/ 	.word	0x000001f0


	//   ....[2]....
        /*0054*/ 	.word	0x00000260


	//   ....[3]....
        /*0058*/ 	.word	0x000002c0


	//   ....[4]....
        /*005c*/ 	.word	0x00000380


	//   ....[5]....
        /*0060*/ 	.word	0x000003e0


	//   ....[6]....
        /*0064*/ 	.word	0x00000440


	//----- nvinfo : EIATTR_INDIRECT_BRANCH_TARGETS
	.align		4
.L_15:
        /*0068*/ 	.byte	0x04, 0x34
        /*006a*/ 	.short	(.L_17 - .L_16)


	//   ....[0]....
.L_16:
        /*006c*/ 	.word	.L_x_3@srel
        /*0070*/ 	.short	0x0
        /*0072*/ 	.short	0x0
        /*0074*/ 	.word	0x4
        /*0078*/ 	.word	.L_x_4@srel
        /*007c*/ 	.word	.L_x_5@srel
        /*0080*/ 	.word	.L_x_6@srel
        /*0084*/ 	.word	.L_x_7@srel


	//   ....[1]....
        /* <DEDUP_REMOVED lines=8> */


	//----- nvinfo : EIATTR_CRS_STACK_SIZE
	.align		4
.L_17:
        /*00a4*/ 	.byte	0x04, 0x1e
        /*00a6*/ 	.short	(.L_19 - .L_18)
.L_18:
        /*00a8*/ 	.word	0x00000000


	//----- nvinfo : EIATTR_CBANK_PARAM_SIZE
	.align		4
.L_19:
        /*00ac*/ 	.byte	0x03, 0x19
        /*00ae*/ 	.short	0x0014


	//----- nvinfo : EIATTR_PARAM_CBANK
	.align		4
        /*00b0*/ 	.byte	0x04, 0x0a
        /*00b2*/ 	.short	(.L_21 - .L_20)
	.align		4
.L_20:
        /*00b4*/ 	.word	index@(.nv.constant0._Z9operationPiS_i)
        /*00b8*/ 	.short	0x0380
        /*00ba*/ 	.short	0x0014


	//----- nvinfo : EIATTR_SW_WAR
	.align		4
.L_21:
        /*00bc*/ 	.byte	0x04, 0x36
        /*00be*/ 	.short	(.L_23 - .L_22)
.L_22:
        /*00c0*/ 	.word	0x00000008
.L_23:


//--------------------- .nv.callgraph             --------------------------
	.section	.nv.callgraph,"",@"SHT_CUDA_CALLGRAPH"
	.align	4
	.sectionentsize	8
	.align		4
        /*0000*/ 	.word	0x00000000
	.align		4
        /*0004*/ 	.word	0xffffffff
	.align		4
        /*0008*/ 	.word	0x00000000
	.align		4
        /*000c*/ 	.word	0xfffffffe
	.align		4
        /*0010*/ 	.word	0x00000000
	.align		4
        /*0014*/ 	.word	0xfffffffd
	.align		4
        /*0018*/ 	.word	0x00000000
	.align		4
        /*001c*/ 	.word	0xfffffffc


//--------------------- .nv.constant2._Z9operationPiS_i --------------------------
	.section	.nv.constant2._Z9operationPiS_i,"a",@progbits
	.sectionflags	@""
	.align	4
.nv.constant2._Z9operationPiS_i:
        /*0000*/ 	.byte	0x00, 0x02, 0x00, 0x00, 0x70, 0x02, 0x00, 0x00, 0x90, 0x01, 0x00, 0x00, 0x30, 0x04, 0x00, 0x00
        /*0010*/ 	.byte	0x90, 0x03, 0x00, 0x00, 0xf0, 0x03, 0x00, 0x00, 0x30, 0x03, 0x00, 0x00, 0x30, 0x04, 0x00, 0x00


//--------------------- .text._Z9operationPiS_i   --------------------------
	.section	.text._Z9operationPiS_i,"ax",@progbits
	.align	128
        .global         _Z9operationPiS_i
        .type           _Z9operationPiS_i,@function
        .size           _Z9operationPiS_i,(.L_x_13 - _Z9operationPiS_i)
        .other          _Z9operationPiS_i,@"STO_CUDA_ENTRY STV_DEFAULT"
_Z9operationPiS_i:
.text._Z9operationPiS_i:
[----:B------:R-:W-:Y:S01]  /*0000*/  LDC R1, c[0x0][0x37c] ;  /* 0x0000df00ff017b82 */ /* 0x000fe20000000800 */
[----:B------:R-:W0:Y:S07]  /*0010*/  S2R R3, SR_TID.X ;  /* 0x0000000000037919 */ /* 0x000e2e0000002100 */
[----:B------:R-:W0:Y:S01]  /*0020*/  S2UR UR6, SR_CTAID.X ;  /* 0x00000000000679c3 */ /* 0x000e220000002500 */
[----:B------:R-:W1:Y:S07]  /*0030*/  LDCU UR4, c[0x0][0x390] ;  /* 0x00007200ff0477ac */ /* 0x000e6e0008000800 */
[----:B------:R-:W0:Y:S01]  /*0040*/  LDC R0, c[0x0][0x360] ;  /* 0x0000d800ff007b82 */ /* 0x000e220000000800 */
[----:B-1----:R-:W-:-:S04]  /*0050*/  UIMAD.WIDE UR4, UR4, 0x55555556, URZ ;  /* 0x55555556040478a5 */ /* 0x002fc8000f8e02ff */
[----:B------:R-:W-:Y:S01]  /*0060*/  ULEA.HI UR5, UR5, UR5, URZ, 0x1 ;  /* 0x0000000505057291 */ /* 0x000fe2000f8f08ff */
[----:B0-----:R-:W-:-:S05]  /*0070*/  IMAD R0, R0, UR6, R3 ;  /* 0x0000000600007c24 */ /* 0x001fca000f8e0203 */
[----:B------:R-:W-:-:S13]  /*0080*/  ISETP.GE.AND P0, PT, R0, UR5, PT ;  /* 0x0000000500007c0c */ /* 0x000fda000bf06270 */
[----:B------:R-:W-:Y:S05]  /*0090*/  @P0 EXIT ;  /* 0x000000000000094d */ /* 0x000fea0003800000 */
[----:B------:R-:W0:Y:S01]  /*00a0*/  LDC.64 R2, c[0x0][0x380] ;  /* 0x0000e000ff027b82 */ /* 0x000e220000000a00 */
[----:B------:R-:W1:Y:S01]  /*00b0*/  LDCU.64 UR4, c[0x0][0x358] ;  /* 0x00006b00ff0477ac */ /* 0x000e620008000a00 */
[----:B------:R-:W-:-:S04]  /*00c0*/  IMAD R5, R0, 0x3, RZ ;  /* 0x0000000300057824 */ /* 0x000fc800078e02ff */
[----:B0-----:R-:W-:-:S05]  /*00d0*/  IMAD.WIDE R2, R5, 0x4, R2 ;  /* 0x0000000405027825 */ /* 0x001fca00078e0202 */
[----:B-1----:R-:W2:Y:S04]  /*00e0*/  LDG.E R6, desc[UR4][R2.64+0x8] ;  /* 0x0000080402067981 */ /* 0x002ea8000c1e1900 */
[----:B------:R0:W5:Y:S04]  /*00f0*/  LDG.E R4, desc[UR4][R2.64] ;  /* 0x0000000402047981 */ /* 0x000168000c1e1900 */
[----:B------:R0:W5:Y:S01]  /*0100*/  LDG.E R5, desc[UR4][R2.64+0x4] ;  /* 0x0000040402057981 */ /* 0x000162000c1e1900 */
[----:B------:R-:W-:Y:S01]  /*0110*/  BSSY.RECONVERGENT B0, `(.L_x_0) ;  /* 0x0000032000007945 */ /* 0x000fe20003800200 */
[----:B--2---:R-:W-:-:S13]  /*0120*/  ISETP.GT.AND P0, PT, R6, 0x2, PT ;  /* 0x000000020600780c */ /* 0x004fda0003f04270 */
[----:B0-----:R-:W-:Y:S05]  /*0130*/  @P0 BRA `(.L_x_1) ;  /* 0x0000000000640947 */ /* 0x001fea0003800000 */
[----:B------:R-:W-:-:S05]  /*0140*/  VIMNMX.U32 R6, PT, PT, R6, 0x3, PT ;  /* 0x0000000306067848 */ /* 0x000fca0003fe0000 */
[----:B------:R-:W-:-:S04]  /*0150*/  IMAD.SHL.U32 R6, R6, 0x4, RZ ;  /* 0x0000000406067824 */ /* 0x000fc800078e00ff */
[----:B------:R-:W0:Y:S02]  /*0160*/  LDC R2, c[0x2][R6] ;  /* 0x0080000006027b82 */ /* 0x000e240000000800 */
[----:B0-----:R-:W-:-:S04]  /*0170*/  SHF.R.S32.HI R3, RZ, 0x1f, R2 ;  /* 0x0000001fff037819 */ /* 0x001fc80000011402 */
.L_x_3:
[----:B------:R-:W-:Y:S05]  /*0180*/  BRX R2 -0x190                           (*"BRANCH_TARGETS .L_x_4,.L_x_5,.L_x_6,.L_x_7"*) ;  /* 0xfffffffc029c7949 */ /* 0x000fea000383ffff */
.L_x_6:
[----:B------:R-:W0:Y:S01]  /*0190*/  LDC.64 R2, c[0x0][0x388] ;  /* 0x0000e200ff027b82 */ /* 0x000e220000000a00 */
[----:B-----5:R-:W-:-:S04]  /*01a0*/  ISETP.NE.AND P0, PT, R5, RZ, PT ;  /* 0x000000ff0500720c */ /* 0x020fc80003f05270 */
[----:B------:R-:W-:-:S04]  /*01b0*/  ISETP.EQ.OR P0, PT, R4, RZ, !P0 ;  /* 0x000000ff0400720c */ /* 0x000fc80004702670 */
[----:B------:R-:W-:Y:S01]  /*01c0*/  SEL R5, RZ, 0x1, !P0 ;  /* 0x00000001ff057807 */ /* 0x000fe20004000000 */
[----:B0-----:R-:W-:-:S05]  /*01d0*/  IMAD.WIDE R2, R0, 0x4, R2 ;  /* 0x0000000400027825 */ /* 0x001fca00078e0202 */
[----:B------:R-:W-:Y:S01]  /*01e0*/  STG.E desc[UR4][R2.64], R5 ;  /* 0x0000000502007986 */ /* 0x000fe2000c101904 */
[----:B------:R-:W-:Y:S05]  /*01f0*/  EXIT ;  /* 0x000000000000794d */ /* 0x000fea0003800000 */
.L_x_4:
[----:B------:R-:W0:Y:S01]  /*0200*/  LDC.64 R2, c[0x0][0x388] ;  /* 0x0000e200ff027b82 */ /* 0x000e220000000a00 */
[----:B-----5:R-:W-:-:S04]  /*0210*/  ISETP.NE.AND P0, PT, R5, RZ, PT ;  /* 0x000000ff0500720c */ /* 0x020fc80003f05270 */
[----:B------:R-:W-:-:S04]  /*0220*/  ISETP.NE.AND P0, PT, R4, RZ, P0 ;  /* 0x000000ff0400720c */ /* 0x000fc80000705270 */
[----:B------:R-:W-:Y:S01]  /*0230*/  SEL R5, RZ, 0x1, !P0 ;  /* 0x00000001ff057807 */ /* 0x000fe20004000000 */
[----:B0-----:R-:W-:-:S05]  /*0240*/  IMAD.WIDE R2, R0, 0x4, R2 ;  /* 0x0000000400027825 */ /* 0x001fca00078e0202 */
[----:B------:R-:W-:Y:S01]  /*0250*/  STG.E desc[UR4][R2.64], R5 ;  /* 0x0000000502007986 */ /* 0x000fe2000c101904 */
[----:B------:R-:W-:Y:S05]  /*0260*/  EXIT ;  /* 0x000000000000794d */ /* 0x000fea0003800000 */
.L_x_5:
[----:B------:R-:W0:Y:S01]  /*0270*/  LDC.64 R2, c[0x0][0x388] ;  /* 0x0000e200ff027b82 */ /* 0x000e220000000a00 */
[----:B-----5:R-:W-:-:S04]  /*0280*/  LOP3.LUT P0, RZ, R4, R5, RZ, 0xfc, !PT ;  /* 0x0000000504ff7212 */ /* 0x020fc8000780fcff */
[----:B------:R-:W-:Y:S01]  /*0290*/  SEL R5, RZ, 0x1, !P0 ;  /* 0x00000001ff057807 */ /* 0x000fe20004000000 */
[----:B0-----:R-:W-:-:S05]  /*02a0*/  IMAD.WIDE R2, R0, 0x4, R2 ;  /* 0x0000000400027825 */ /* 0x001fca00078e0202 */
[----:B------:R-:W-:Y:S01]  /*02b0*/  STG.E desc[UR4][R2.64], R5 ;  /* 0x0000000502007986 */ /* 0x000fe2000c101904 */
[----:B------:R-:W-:Y:S05]  /*02c0*/  EXIT ;  /* 0x000000000000794d */ /* 0x000fea0003800000 */
.L_x_1:
[----:B------:R-:W-:-:S05]  /*02d0*/  IMAD.MOV.U32 R3, RZ, RZ, -0x3 ;  /* 0xfffffffdff037424 */ /* 0x000fca00078e00ff */
[----:B------:R-:W-:-:S05]  /*02e0*/  VIADDMNMX.U32 R6, R6, R3, 0x3, PT ;  /* 0x0000000306067446 */ /* 0x000fca0003800003 */
[----:B------:R-:W-:-:S04]  /*02f0*/  IMAD.SHL.U32 R6, R6, 0x4, RZ ;  /* 0x0000000406067824 */ /* 0x000fc800078e00ff */
[----:B------:R-:W0:Y:S02]  /*0300*/  LDC R2, c[0x2][R6+0x10] ;  /* 0x0080040006027b82 */ /* 0x000e240000000800 */
[----:B0-----:R-:W-:-:S04]  /*0310*/  SHF.R.S32.HI R3, RZ, 0x1f, R2 ;  /* 0x0000001fff037819 */ /* 0x001fc80000011402 */
.L_x_8:
[----:B------:R-:W-:Y:S05]  /*0320*/  BRX R2 -0x330                           (*"BRANCH_TARGETS .L_x_9,.L_x_10,.L_x_11,.L_x_7"*) ;  /* 0xfffffffc02347949 */ /* 0x000fea000383ffff */
.L_x_11:
[----:B------:R-:W0:Y:S01]  /*0330*/  LDC.64 R2, c[0x0][0x388] ;  /* 0x0000e200ff027b82 */ /* 0x000e220000000a00 */
[----:B-----5:R-:W-:-:S04]  /*0340*/  ISETP.NE.AND P0, PT, R4, R5, PT ;  /* 0x000000050400720c */ /* 0x020fc80003f05270 */
[----:B------:R-:W-:Y:S01]  /*0350*/  SEL R5, RZ, 0x1, P0 ;  /* 0x00000001ff057807 */ /* 0x000fe20000000000 */
[----:B0-----:R-:W-:-:S05]  /*0360*/  IMAD.WIDE R2, R0, 0x4, R2 ;  /* 0x0000000400027825 */ /* 0x001fca00078e0202 */
[----:B------:R-:W-:Y:S01]  /*0370*/  STG.E desc[UR4][R2.64], R5 ;  /* 0x0000000502007986 */ /* 0x000fe2000c101904 */
[----:B------:R-:W-:Y:S05]  /*0380*/  EXIT ;  /* 0x000000000000794d */ /* 0x000fea0003800000 */
.L_x_9:
[----:B------:R-:W0:Y:S01]  /*0390*/  LDC.64 R2, c[0x0][0x388] ;  /* 0x0000e200ff027b82 */ /* 0x000e220000000a00 */
[----:B-----5:R-:W-:-:S04]  /*03a0*/  LOP3.LUT P0, RZ, R4, R5, RZ, 0xfc, !PT ;  /* 0x0000000504ff7212 */ /* 0x020fc8000780fcff */
[----:B------:R-:W-:Y:S01]  /*03b0*/  SEL R5, RZ, 0x1, P0 ;  /* 0x00000001ff057807 */ /* 0x000fe20000000000 */
[----:B0-----:R-:W-:-:S05]  /*03c0*/  IMAD.WIDE R2, R0, 0x4, R2 ;  /* 0x0000000400027825 */ /* 0x001fca00078e0202 */
[----:B------:R-:W-:Y:S01]  /*03d0*/  STG.E desc[UR4][R2.64], R5 ;  /* 0x0000000502007986 */ /* 0x000fe2000c101904 */
[----:B------:R-:W-:Y:S05]  /*03e0*/  EXIT ;  /* 0x000000000000794d */ /* 0x000fea0003800000 */
.L_x_10:
[----:B------:R-:W0:Y:S01]  /*03f0*/  LDC.64 R2, c[0x0][0x388] ;  /* 0x0000e200ff027b82 */ /* 0x000e220000000a00 */
[----:B-----5:R-:W-:Y:S01]  /*0400*/  LOP3.LUT R5, R5, R4, RZ, 0x3c, !PT ;  /* 0x0000000405057212 */ /* 0x020fe200078e3cff */
[----:B0-----:R-:W-:-:S05]  /*0410*/  IMAD.WIDE R2, R0, 0x4, R2 ;  /* 0x0000000400027825 */ /* 0x001fca00078e0202 */
[----:B------:R0:W-:Y:S02]  /*0420*/  STG.E desc[UR4][R2.64], R5 ;  /* 0x0000000502007986 */ /* 0x0001e4000c101904 */
.L_x_7:
[----:B------:R-:W-:Y:S05]  /*0430*/  BSYNC.RECONVERGENT B0 ;  /* 0x0000000000007941 */ /* 0x000fea0003800200 */
.L_x_0:
[----:B------:R-:W-:Y:S05]  /*0440*/  EXIT ;  /* 0x000000000000794d */ /* 0x000fea0003800000 */
.L_x_2:
[----:B------:R-:W-:-:S00]  /*0450*/  BRA `(.L_x_2) ;  /* 0xfffffffc00fc7947 */ /* 0x000fc0000383ffff */
[----:B------:R-:W-:-:S00]  /*0460*/  NOP ;  /* 0x0000000000007918 */ /* 0x000fc00000000000 */
        /* <DEDUP_REMOVED lines=9> */
.L_x_13:


//--------------------- .nv.shared.reserved.0     --------------------------
	.section	.nv.shared.reserved.0,"aw",@nobits
	.weak		__nv_reservedSMEM_offset_0_alias
	.size		__nv_reservedSMEM_offset_0_alias, 0, 64
	.other		__nv_reservedSMEM_offset_0_alias,@"STO_CUDA_RESERVED_SHARED STV_DEFAULT"
__nv_reservedSMEM_offset_0_alias:
	.zero		0
	.zero		64


//--------------------- .nv.constant0._Z9operationPiS_i --------------------------
	.section	.nv.constant0._Z9operationPiS_i,"a",@progbits
	.sectionflags	@""
	.align	4
.nv.constant0._Z9operationPiS_i:
	.zero		916


//--------------------- SYMBOLS --------------------------

	.type		.nv.reservedSmem.offset0,@object
	.size		.nv.reservedSmem.offset0,0x4
